//
// Generated by NVIDIA NVVM Compiler
//
// Compiler Build ID: CL-36424714
// Cuda compilation tools, release 13.0, V13.0.88
// Based on NVVM 20.0.0
//

.version 9.0
.target sm_100
.address_size 64

	// .globl	_Z11SortChunkGIPil
.extern .func  (.param .b32 func_retval0) vprintf
(
	.param .b64 vprintf_param_0,
	.param .b64 vprintf_param_1
)
;
.global .align 1 .b8 $str[62] = {10, 32, 115, 116, 97, 114, 116, 58, 37, 108, 105, 32, 32, 32, 32, 101, 110, 100, 58, 37, 108, 105, 32, 32, 32, 67, 104, 117, 110, 107, 115, 105, 122, 101, 58, 32, 37, 108, 105, 32, 32, 32, 83, 95, 97, 114, 121, 58, 32, 37, 105, 32, 69, 95, 97, 114, 121, 58, 37, 105, 10};

.visible .entry _Z11SortChunkGIPil(
	.param .u64 .ptr .align 1 _Z11SortChunkGIPil_param_0,
	.param .u64 _Z11SortChunkGIPil_param_1
)
{
	.local .align 16 .b8 	__local_depot0[32];
	.reg .b64 	%SP;
	.reg .b64 	%SPL;
	.reg .pred 	%p<6>;
	.reg .b32 	%r<16>;
	.reg .b64 	%rd<31>;

	mov.u64 	%SPL, __local_depot0;
	cvta.local.u64 	%SP, %SPL;
	ld.param.u64 	%rd14, [_Z11SortChunkGIPil_param_0];
	ld.param.u64 	%rd13, [_Z11SortChunkGIPil_param_1];
	cvta.to.global.u64 	%rd1, %rd14;
	add.u64 	%rd15, %SP, 0;
	add.u64 	%rd16, %SPL, 0;
	mov.u32 	%r6, %ctaid.x;
	mov.u32 	%r7, %ntid.x;
	mov.u32 	%r8, %tid.x;
	mad.lo.s32 	%r9, %r6, %r7, %r8;
	cvt.u64.u32 	%rd17, %r9;
	mul.lo.s64 	%rd2, %rd13, %rd17;
	add.s64 	%rd3, %rd2, %rd13;
	add.s64 	%rd18, %rd3, -1;
	shl.b64 	%rd19, %rd2, 2;
	add.s64 	%rd4, %rd1, %rd19;
	ld.global.u32 	%r10, [%rd4];
	shl.b64 	%rd20, %rd13, 2;
	add.s64 	%rd21, %rd4, %rd20;
	ld.global.u32 	%r11, [%rd21+-4];
	st.local.v2.u64 	[%rd16], {%rd2, %rd18};
	st.local.u64 	[%rd16+16], %rd13;
	st.local.v2.u32 	[%rd16+24], {%r10, %r11};
	mov.u64 	%rd22, $str;
	cvta.global.u64 	%rd23, %rd22;
	{ // callseq 0, 0
	.param .b64 param0;
	st.param.b64 	[param0], %rd23;
	.param .b64 param1;
	st.param.b64 	[param1], %rd15;
	.param .b32 retval0;
	call.uni (retval0), 
	vprintf, 
	(
	param0, 
	param1
	);
	ld.param.b32 	%r12, [retval0];
	} // callseq 0
	setp.eq.s64 	%p1, %rd13, 0;
	@%p1 bra 	$L__BB0_8;
	add.s64 	%rd26, %rd19, %rd1;
	add.s64 	%rd5, %rd26, 4;
	mov.b64 	%rd28, 0;
$L__BB0_2:
	not.b64 	%rd27, %rd28;
	add.s64 	%rd7, %rd3, %rd27;
	setp.ge.u64 	%p2, %rd2, %rd7;
	@%p2 bra 	$L__BB0_7;
	ld.global.u32 	%r14, [%rd4];
	mov.u64 	%rd29, %rd5;
	mov.u64 	%rd30, %rd2;
$L__BB0_4:
	add.s64 	%rd30, %rd30, 1;
	ld.global.u32 	%r15, [%rd29];
	setp.le.s32 	%p3, %r14, %r15;
	@%p3 bra 	$L__BB0_6;
	ld.global.u32 	%r4, [%rd29+-4];
	st.global.u32 	[%rd29], %r4;
	st.global.u32 	[%rd29+-4], %r15;
	mov.u32 	%r15, %r4;
$L__BB0_6:
	add.s64 	%rd29, %rd29, 4;
	setp.lt.u64 	%p4, %rd30, %rd7;
	mov.u32 	%r14, %r15;
	@%p4 bra 	$L__BB0_4;
$L__BB0_7:
	add.s64 	%rd28, %rd28, 1;
	setp.ne.s64 	%p5, %rd28, %rd13;
	@%p5 bra 	$L__BB0_2;
$L__BB0_8:
	ret;

}


// ===== COMPILED SASS (sm_100) =====

	.target	sm_100

	.elftype	@"ET_EXEC"


//--------------------- .note.nv.tkinfo           --------------------------
	.section	.note.nv.tkinfo,"",@"SHT_NOTE"
	.sectionflags	@"SHF_NOTE_NV_TKINFO"
	.tkinfo
        /*0018*/ 	.word	0x00000002
        /*0030*/ 	.string	""
        /*0030*/ 	.string	"ptxas"
        /*0030*/ 	.string	"Cuda compilation tools, release 13.0, V13.0.88"
        /*0030*/ 	.string	"Build cuda_13.0.r13.0/compiler.36424714_0"
        /*0030*/ 	.string	"-arch sm_100 -m 64 "



//--------------------- .note.nv.cuinfo           --------------------------
	.section	.note.nv.cuinfo,"",@"SHT_NOTE"
	.sectionflags	@"SHF_NOTE_NV_CUINFO"
        /*0018*/ 	.short	0x0002
        /*001a*/ 	.short	0x0064
        /*001c*/ 	.short	0x0082
	.zero		2


//--------------------- .nv.info                  --------------------------
	.section	.nv.info,"",@"SHT_CUDA_INFO"
	.align	4


	//----- nvinfo : EIATTR_REGCOUNT
	.align		4
        /*0000*/ 	.byte	0x04, 0x2f
        /*0002*/ 	.short	(.L_2 - .L_1)
	.align		4
.L_1:
        /*0004*/ 	.word	index@(_Z11SortChunkGIPil)
        /*0008*/ 	.word	0x0000001a


	//----- nvinfo : EIATTR_FRAME_SIZE
	.align		4
.L_2:
        /*000c*/ 	.byte	0x04, 0x11
        /*000e*/ 	.short	(.L_4 - .L_3)
	.align		4
.L_3:
        /*0010*/ 	.word	index@(_Z11SortChunkGIPil)
        /*0014*/ 	.word	0x00000020


	//----- nvinfo : EIATTR_MIN_STACK_SIZE
	.align		4
.L_4:
        /*0018*/ 	.byte	0x04, 0x12
        /*001a*/ 	.short	(.L_6 - .L_5)
	.align		4
.L_5:
        /*001c*/ 	.word	index@(_Z11SortChunkGIPil)
        /*0020*/ 	.word	0x00000020
.L_6:


//--------------------- .nv.compat                --------------------------
	.section	.nv.compat,"",@"SHT_CUDA_COMPAT_INFO"
	.align	4
        /*0000*/ 	.byte	0x02, 0x09, 0x00, 0x00, 0x02, 0x02, 0x01, 0x00, 0x02, 0x05, 0x05, 0x00, 0x03, 0x07, 0x01, 0x01
        /*0010*/ 	.byte	0x02, 0x03, 0x00, 0x00, 0x02, 0x06, 0x01, 0x00, 0x04, 0x0b, 0x08, 0x00, 0x09, 0x00, 0x00, 0x00
        /*0020*/ 	.byte	0x00, 0x00, 0x00, 0x00


//--------------------- .nv.info._Z11SortChunkGIPil --------------------------
	.section	.nv.info._Z11SortChunkGIPil,"",@"SHT_CUDA_INFO"
	.sectionflags	@""
	.align	4


	//----- nvinfo : EIATTR_CUDA_API_VERSION
	.align		4
        /*0000*/ 	.byte	0x04, 0x37
        /*0002*/ 	.short	(.L_8 - .L_7)
.L_7:
        /*0004*/ 	.word	0x00000082


	//----- nvinfo : EIATTR_KPARAM_INFO
	.align		4
.L_8:
        /*0008*/ 	.byte	0x04, 0x17
        /*000a*/ 	.short	(.L_10 - .L_9)
.L_9:
        /*000c*/ 	.word	0x00000000
        /*0010*/ 	.short	0x0001
        /*0012*/ 	.short	0x0008
        /*0014*/ 	.byte	0x00, 0xf0, 0x21, 0x00


	//----- nvinfo : EIATTR_KPARAM_INFO
	.align		4
.L_10:
        /*0018*/ 	.byte	0x04, 0x17
        /*001a*/ 	.short	(.L_12 - .L_11)
.L_11:
        /*001c*/ 	.word	0x00000000
        /*0020*/ 	.short	0x0000
        /*0022*/ 	.short	0x0000
        /*0024*/ 	.byte	0x00, 0xf5, 0x21, 0x00


	//----- nvinfo : EIATTR_SPARSE_MMA_MASK
	.align		4
.L_12:
        /*0028*/ 	.byte	0x03, 0x50
        /*002a*/ 	.short	0x0000


	//----- nvinfo : EIATTR_MAXREG_COUNT
	.align		4
        /*002c*/ 	.byte	0x03, 0x1b
        /*002e*/ 	.short	0x00ff


	//----- nvinfo : EIATTR_EXTERNS
	.align		4
        /*0030*/ 	.byte	0x04, 0x0f
        /*0032*/ 	.short	(.L_14 - .L_13)


	//   ....[0]....
	.align		4
.L_13:
        /*0034*/ 	.word	index@(vprintf)


	//----- nvinfo : EIATTR_MERCURY_ISA_VERSION
	.align		4
.L_14:
        /*0038*/ 	.byte	0x03, 0x5f
        /*003a*/ 	.short	0x0101


	//----- nvinfo : EIATTR_VRC_CTA_INIT_COUNT
	.align		4
        /*003c*/ 	.byte	0x02, 0x4a
	.zero		1
	.zero		1


	//----- nvinfo : EIATTR_SYSCALL_OFFSETS
	.align		4
        /*0040*/ 	.byte	0x04, 0x46
        /*0042*/ 	.short	(.L_16 - .L_15)


	//   ....[0]....
.L_15:
        /*0044*/ 	.word	0x00000250


	//----- nvinfo : EIATTR_EXIT_INSTR_OFFSETS
	.align		4
.L_16:
        /*0048*/ 	.byte	0x04, 0x1c
        /*004a*/ 	.short	(.L_18 - .L_17)


	//   ....[0]....
.L_17:
        /*004c*/ 	.word	0x00000290


	//   ....[1]....
        /*0050*/ 	.word	0x00000540


	//----- nvinfo : EIATTR_CRS_STACK_SIZE
	.align		4
.L_18:
        /*0054*/ 	.byte	0x04, 0x1e
        /*0056*/ 	.short	(.L_20 - .L_19)
.L_19:
        /*0058*/ 	.word	0x00000000


	//----- nvinfo : EIATTR_CBANK_PARAM_SIZE
	.align		4
.L_20:
        /*005c*/ 	.byte	0x03, 0x19
        /*005e*/ 	.short	0x0010


	//----- nvinfo : EIATTR_PARAM_CBANK
	.align		4
        /*0060*/ 	.byte	0x04, 0x0a
        /*0062*/ 	.short	(.L_22 - .L_21)
	.align		4
.L_21:
        /*0064*/ 	.word	index@(.nv.constant0._Z11SortChunkGIPil)
        /*0068*/ 	.short	0x0380
        /*006a*/ 	.short	0x0010


	//----- nvinfo : EIATTR_SW_WAR
	.align		4
.L_22:
        /*006c*/ 	.byte	0x04, 0x36
        /*006e*/ 	.short	(.L_24 - .L_23)
.L_23:
        /*0070*/ 	.word	0x00000008
.L_24:


//--------------------- .nv.callgraph             --------------------------
	.section	.nv.callgraph,"",@"SHT_CUDA_CALLGRAPH"
	.align	4
	.sectionentsize	8
	.align		4
        /*0000*/ 	.word	0x00000000
	.align		4
        /*0004*/ 	.word	0xffffffff
	.align		4
        /*0008*/ 	.word	index@(_Z11SortChunkGIPil)
	.align		4
        /*000c*/ 	.word	index@(vprintf)
	.align		4
        /*0010*/ 	.word	0x00000000
	.align		4
        /*0014*/ 	.word	0xfffffffe
	.align		4
        /*0018*/ 	.word	0x00000000
	.align		4
        /*001c*/ 	.word	0xfffffffd
	.align		4
        /*0020*/ 	.word	0x00000000
	.align		4
        /*0024*/ 	.word	0xfffffffc


//--------------------- .nv.constant4             --------------------------
	.section	.nv.constant4,"a",@progbits
	.align	8
	.align		8
.nv.constant4:
        /*0000*/ 	.dword	vprintf
	.align		8
        /*0008*/ 	.dword	$str


//--------------------- .text._Z11SortChunkGIPil  --------------------------
	.section	.text._Z11SortChunkGIPil,"ax",@progbits
	.align	128
        .global         _Z11SortChunkGIPil
        .type           _Z11SortChunkGIPil,@function
        .size           _Z11SortChunkGIPil,(.L_x_6 - _Z11SortChunkGIPil)
        .other          _Z11SortChunkGIPil,@"STO_CUDA_ENTRY STV_DEFAULT"
_Z11SortChunkGIPil:
.text._Z11SortChunkGIPil:
[----:B------:R-:W0:Y:S01]  /*0000*/  LDC R1, c[0x0][0x37c] ;  /* 0x0000df00ff017b82 */ /* 0x000e220000000800 */
[----:B------:R-:W1:Y:S01]  /*0010*/  S2R R0, SR_TID.X ;  /* 0x0000000000007919 */ /* 0x000e620000002100 */
[----:B------:R-:W2:Y:S06]  /*0020*/  LDCU UR5, c[0x0][0x2fc] ;  /* 0x00005f80ff0577ac */ /* 0x000eac0008000800 */
[----:B------:R-:W1:Y:S01]  /*0030*/  S2UR UR4, SR_CTAID.X ;  /* 0x00000000000479c3 */ /* 0x000e620000002500 */
[----:B0-----:R-:W-:Y:S01]  /*0040*/  VIADD R1, R1, 0xffffffe0 ;  /* 0xffffffe001017836 */ /* 0x001fe20000000000 */
[----:B------:R-:W0:Y:S01]  /*0050*/  LDCU.64 UR36, c[0x0][0x358] ;  /* 0x00006b00ff2477ac */ /* 0x000e220008000a00 */
[----:B------:R-:W3:Y:S05]  /*0060*/  LDCU.64 UR6, c[0x4][0x8] ;  /* 0x01000100ff0677ac */ /* 0x000eea0008000a00 */
[----:B------:R-:W1:Y:S08]  /*0070*/  LDC R23, c[0x0][0x360] ;  /* 0x0000d800ff177b82 */ /* 0x000e700000000800 */
[----:B------:R-:W4:Y:S08]  /*0080*/  LDC.64 R2, c[0x0][0x388] ;  /* 0x0000e200ff027b82 */ /* 0x000f300000000a00 */
[----:B------:R-:W5:Y:S01]  /*0090*/  LDC.64 R16, c[0x0][0x380] ;  /* 0x0000e000ff107b82 */ /* 0x000f620000000a00 */
[----:B-1----:R-:W-:-:S07]  /*00a0*/  IMAD R23, R23, UR4, R0 ;  /* 0x0000000417177c24 */ /* 0x002fce000f8e0200 */
[----:B------:R-:W1:Y:S01]  /*00b0*/  LDC.64 R20, c[0x0][0x388] ;  /* 0x0000e200ff147b82 */ /* 0x000e620000000a00 */
[----:B----4-:R-:W-:-:S04]  /*00c0*/  IMAD.WIDE.U32 R18, R23, R2, RZ ;  /* 0x0000000217127225 */ /* 0x010fc800078e00ff */
[----:B------:R-:W-:Y:S01]  /*00d0*/  IMAD R23, R23, R3, R19 ;  /* 0x0000000317177224 */ /* 0x000fe200078e0213 */
[----:B-----5:R-:W-:-:S04]  /*00e0*/  LEA R16, P0, R18, R16, 0x2 ;  /* 0x0000001012107211 */ /* 0x020fc800078010ff */
[----:B------:R-:W-:Y:S02]  /*00f0*/  LEA.HI.X R17, R18, R17, R23, 0x2, P0 ;  /* 0x0000001112117211 */ /* 0x000fe400000f1417 */
[----:B------:R-:W-:-:S03]  /*0100*/  LEA R4, P0, R2, R16, 0x2 ;  /* 0x0000001002047211 */ /* 0x000fc600078010ff */
[----:B0-----:R-:W4:Y:S01]  /*0110*/  LDG.E R12, desc[UR36][R16.64] ;  /* 0x00000024100c7981 */ /* 0x001f22000c1e1900 */
[----:B------:R-:W-:-:S05]  /*0120*/  LEA.HI.X R5, R2, R17, R3, 0x2, P0 ;  /* 0x0000001102057211 */ /* 0x000fca00000f1403 */
[----:B------:R3:W4:Y:S01]  /*0130*/  LDG.E R13, desc[UR36][R4.64+-0x4] ;  /* 0xfffffc24040d7981 */ /* 0x000722000c1e1900 */
[----:B------:R-:W-:-:S05]  /*0140*/  IADD3 R22, P0, PT, R18, R2, RZ ;  /* 0x0000000212167210 */ /* 0x000fca0007f1e0ff */
[----:B------:R-:W-:Y:S01]  /*0150*/  IMAD.X R2, R23, 0x1, R3, P0 ;  /* 0x0000000117027824 */ /* 0x000fe200000e0603 */
[----:B------:R-:W-:Y:S01]  /*0160*/  IADD3 R10, P0, PT, R22, -0x1, RZ ;  /* 0xffffffff160a7810 */ /* 0x000fe20007f1e0ff */
[----:B------:R-:W-:Y:S01]  /*0170*/  IMAD.MOV.U32 R8, RZ, RZ, R18 ;  /* 0x000000ffff087224 */ /* 0x000fe200078e0012 */
[----:B------:R-:W-:Y:S01]  /*0180*/  MOV R0, 0x0 ;  /* 0x0000000000007802 */ /* 0x000fe20000000f00 */
[----:B------:R-:W-:Y:S01]  /*0190*/  IMAD.MOV.U32 R9, RZ, RZ, R23 ;  /* 0x000000ffff097224 */ /* 0x000fe200078e0017 */
[----:B------:R-:W-:Y:S01]  /*01a0*/  IADD3.X R11, PT, PT, R2, -0x1, RZ, P0, !PT ;  /* 0xffffffff020b7810 */ /* 0x000fe200007fe4ff */
[----:B------:R-:W0:Y:S01]  /*01b0*/  LDCU UR4, c[0x0][0x2f8] ;  /* 0x00005f00ff0477ac */ /* 0x000e220008000800 */
[----:B-1----:R1:W-:Y:S01]  /*01c0*/  STL.64 [R1+0x10], R20 ;  /* 0x0000101401007387 */ /* 0x0023e20000100a00 */
[----:B------:R1:W1:Y:S03]  /*01d0*/  LDC.64 R14, c[0x4][R0] ;  /* 0x01000000000e7b82 */ /* 0x0002660000000a00 */
[----:B------:R1:W-:Y:S01]  /*01e0*/  STL.128 [R1], R8 ;  /* 0x0000000801007387 */ /* 0x0003e20000100c00 */
[----:B---3--:R-:W-:-:S02]  /*01f0*/  IMAD.U32 R4, RZ, RZ, UR6 ;  /* 0x00000006ff047e24 */ /* 0x008fc4000f8e00ff */
[----:B------:R-:W-:Y:S01]  /*0200*/  IMAD.U32 R5, RZ, RZ, UR7 ;  /* 0x00000007ff057e24 */ /* 0x000fe2000f8e00ff */
[----:B0-----:R-:W-:-:S05]  /*0210*/  IADD3 R6, P0, PT, R1, UR4, RZ ;  /* 0x0000000401067c10 */ /* 0x001fca000ff1e0ff */
[----:B--2---:R-:W-:Y:S01]  /*0220*/  IMAD.X R7, RZ, RZ, UR5, P0 ;  /* 0x00000005ff077e24 */ /* 0x004fe200080e06ff */
[----:B-1--4-:R0:W-:Y:S07]  /*0230*/  STL.64 [R1+0x18], R12 ;  /* 0x0000180c01007387 */ /* 0x0121ee0000100a00 */
[----:B------:R-:W-:-:S07]  /*0240*/  LEPC R20, `(.L_x_0) ;  /* 0x000000001014794e */ /* 0x000fce0000000000 */
[----:B0-----:R-:W-:Y:S05]  /*0250*/  CALL.ABS.NOINC R14 ;  /* 0x000000000e007343 */ /* 0x001fea0003c00000 */
.L_x_0:
[----:B------:R-:W0:Y:S02]  /*0260*/  LDCU.64 UR4, c[0x0][0x388] ;  /* 0x00007100ff0477ac */ /* 0x000e240008000a00 */
[----:B0-----:R-:W-:-:S04]  /*0270*/  ISETP.NE.U32.AND P0, PT, RZ, UR4, PT ;  /* 0x00000004ff007c0c */ /* 0x001fc8000bf05070 */
[----:B------:R-:W-:-:S13]  /*0280*/  ISETP.NE.AND.EX P0, PT, RZ, UR5, PT, P0 ;  /* 0x00000005ff007c0c */ /* 0x000fda000bf05300 */
[----:B------:R-:W-:Y:S05]  /*0290*/  @!P0 EXIT ;  /* 0x000000000000894d */ /* 0x000fea0003800000 */
[----:B------:R-:W-:Y:S01]  /*02a0*/  IADD3 R11, P0, PT, R16, 0x4, RZ ;  /* 0x00000004100b7810 */ /* 0x000fe20007f1e0ff */
[----:B------:R-:W-:Y:S02]  /*02b0*/  IMAD.MOV.U32 R15, RZ, RZ, RZ ;  /* 0x000000ffff0f7224 */ /* 0x000fe400078e00ff */
[----:B------:R-:W-:Y:S02]  /*02c0*/  IMAD.MOV.U32 R20, RZ, RZ, RZ ;  /* 0x000000ffff147224 */ /* 0x000fe400078e00ff */
[----:B------:R-:W-:-:S08]  /*02d0*/  IMAD.X R12, RZ, RZ, R17, P0 ;  /* 0x000000ffff0c7224 */ /* 0x000fd000000e0611 */
.L_x_4:
[----:B------:R-:W-:Y:S01]  /*02e0*/  LOP3.LUT R3, RZ, R15, RZ, 0x33, !PT ;  /* 0x0000000fff037212 */ /* 0x000fe200078e33ff */
[----:B------:R-:W0:Y:S01]  /*02f0*/  LDCU.64 UR4, c[0x0][0x388] ;  /* 0x00007100ff0477ac */ /* 0x000e220008000a00 */
[----:B------:R-:W-:Y:S01]  /*0300*/  IADD3 R15, P2, PT, R15, 0x1, RZ ;  /* 0x000000010f0f7810 */ /* 0x000fe20007f5e0ff */
[----:B------:R-:W-:Y:S01]  /*0310*/  BSSY.RECONVERGENT B0, `(.L_x_1) ;  /* 0x0000021000007945 */ /* 0x000fe20003800200 */
[----:B------:R-:W-:Y:S02]  /*0320*/  IADD3 R13, P0, PT, R3, R22, RZ ;  /* 0x00000016030d7210 */ /* 0x000fe40007f1e0ff */
[----:B------:R-:W-:Y:S01]  /*0330*/  LOP3.LUT R3, RZ, R20, RZ, 0x33, !PT ;  /* 0x00000014ff037212 */ /* 0x000fe200078e33ff */
[----:B------:R-:W-:Y:S01]  /*0340*/  IMAD.X R20, RZ, RZ, R20, P2 ;  /* 0x000000ffff147224 */ /* 0x000fe200010e0614 */
[----:B------:R-:W-:-:S03]  /*0350*/  ISETP.GE.U32.AND P1, PT, R18, R13, PT ;  /* 0x0000000d1200720c */ /* 0x000fc60003f26070 */
[----:B------:R-:W-:-:S05]  /*0360*/  IMAD.X R14, R3, 0x1, R2, P0 ;  /* 0x00000001030e7824 */ /* 0x000fca00000e0602 */
[----:B------:R-:W-:Y:S02]  /*0370*/  ISETP.GE.U32.AND.EX P1, PT, R23, R14, PT, P1 ;  /* 0x0000000e1700720c */ /* 0x000fe40003f26110 */
[----:B0-----:R-:W-:-:S04]  /*0380*/  ISETP.NE.U32.AND P0, PT, R15, UR4, PT ;  /* 0x000000040f007c0c */ /* 0x001fc8000bf05070 */
[----:B------:R-:W-:-:S07]  /*0390*/  ISETP.NE.AND.EX P0, PT, R20, UR5, PT, P0 ;  /* 0x0000000514007c0c */ /* 0x000fce000bf05300 */
[----:B-1----:R-:W-:Y:S06]  /*03a0*/  @P1 BRA `(.L_x_2) ;  /* 0x00000000005c1947 */ /* 0x002fec0003800000 */
[----:B------:R-:W-:Y:S01]  /*03b0*/  MOV R4, R16 ;  /* 0x0000001000047202 */ /* 0x000fe20000000f00 */
[----:B------:R-:W-:-:S05]  /*03c0*/  IMAD.MOV.U32 R5, RZ, RZ, R17 ;  /* 0x000000ffff057224 */ /* 0x000fca00078e0011 */
[----:B------:R0:W5:Y:S01]  /*03d0*/  LDG.E R0, desc[UR36][R4.64] ;  /* 0x0000002404007981 */ /* 0x000162000c1e1900 */
[----:B------:R-:W-:Y:S02]  /*03e0*/  IMAD.MOV.U32 R9, RZ, RZ, R11 ;  /* 0x000000ffff097224 */ /* 0x000fe400078e000b */
[----:B------:R-:W-:Y:S02]  /*03f0*/  IMAD.MOV.U32 R10, RZ, RZ, R12 ;  /* 0x000000ffff0a7224 */ /* 0x000fe400078e000c */
[----:B------:R-:W-:Y:S02]  /*0400*/  IMAD.MOV.U32 R6, RZ, RZ, R18 ;  /* 0x000000ffff067224 */ /* 0x000fe400078e0012 */
[----:B------:R-:W-:-:S07]  /*0410*/  IMAD.MOV.U32 R8, RZ, RZ, R23 ;  /* 0x000000ffff087224 */ /* 0x000fce00078e0017 */
.L_x_3:
[----:B01----:R-:W-:Y:S01]  /*0420*/  IMAD.MOV.U32 R4, RZ, RZ, R9 ;  /* 0x000000ffff047224 */ /* 0x003fe200078e0009 */
[----:B------:R-:W-:-:S05]  /*0430*/  MOV R5, R10 ;  /* 0x0000000a00057202 */ /* 0x000fca0000000f00 */
[----:B------:R-:W2:Y:S02]  /*0440*/  LDG.E R3, desc[UR36][R4.64] ;  /* 0x0000002404037981 */ /* 0x000ea4000c1e1900 */
[----:B--2--5:R-:W-:-:S13]  /*0450*/  ISETP.GT.AND P3, PT, R0, R3, PT ;  /* 0x000000030000720c */ /* 0x024fda0003f64270 */
[----:B------:R-:W2:Y:S01]  /*0460*/  @P3 LDG.E R7, desc[UR36][R4.64+-0x4] ;  /* 0xfffffc2404073981 */ /* 0x000ea2000c1e1900 */
[----:B------:R-:W-:Y:S02]  /*0470*/  IADD3 R6, P1, PT, R6, 0x1, RZ ;  /* 0x0000000106067810 */ /* 0x000fe40007f3e0ff */
[----:B------:R-:W-:Y:S01]  /*0480*/  IADD3 R9, P2, PT, R4, 0x4, RZ ;  /* 0x0000000404097810 */ /* 0x000fe20007f5e0ff */
[----:B------:R0:W-:Y:S02]  /*0490*/  @P3 STG.E desc[UR36][R4.64+-0x4], R3 ;  /* 0xfffffc0304003986 */ /* 0x0001e4000c101924 */
[----:B------:R-:W-:Y:S01]  /*04a0*/  IMAD.X R8, RZ, RZ, R8, P1 ;  /* 0x000000ffff087224 */ /* 0x000fe200008e0608 */
[----:B------:R-:W-:Y:S01]  /*04b0*/  ISETP.GE.U32.AND P1, PT, R6, R13, PT ;  /* 0x0000000d0600720c */ /* 0x000fe20003f26070 */
[----:B------:R-:W-:-:S03]  /*04c0*/  IMAD.X R10, RZ, RZ, R5, P2 ;  /* 0x000000ffff0a7224 */ /* 0x000fc600010e0605 */
[----:B------:R-:W-:Y:S01]  /*04d0*/  ISETP.GE.U32.AND.EX P1, PT, R8, R14, PT, P1 ;  /* 0x0000000e0800720c */ /* 0x000fe20003f26110 */
[----:B--2---:R1:W-:Y:S01]  /*04e0*/  @P3 STG.E desc[UR36][R4.64], R7 ;  /* 0x0000000704003986 */ /* 0x0043e2000c101924 */
[----:B0-----:R-:W-:-:S04]  /*04f0*/  @P3 IMAD.MOV.U32 R3, RZ, RZ, R7 ;  /* 0x000000ffff033224 */ /* 0x001fc800078e0007 */
[----:B------:R-:W-:-:S07]  /*0500*/  IMAD.MOV.U32 R0, RZ, RZ, R3 ;  /* 0x000000ffff007224 */ /* 0x000fce00078e0003 */
[----:B------:R-:W-:Y:S05]  /*0510*/  @!P1 BRA `(.L_x_3) ;  /* 0xfffffffc00c09947 */ /* 0x000fea000383ffff */
.L_x_2:
[----:B------:R-:W-:Y:S05]  /*0520*/  BSYNC.RECONVERGENT B0 ;  /* 0x0000000000007941 */ /* 0x000fea0003800200 */
.L_x_1:
[----:B------:R-:W-:Y:S05]  /*0530*/  @P0 BRA `(.L_x_4) ;  /* 0xfffffffc00680947 */ /* 0x000fea000383ffff */
[----:B------:R-:W-:Y:S05]  /*0540*/  EXIT ;  /* 0x000000000000794d */ /* 0x000fea0003800000 */
.L_x_5:
[----:B------:R-:W-:-:S00]  /*0550*/  BRA `(.L_x_5) ;  /* 0xfffffffc00fc7947 */ /* 0x000fc0000383ffff */
[----:B------:R-:W-:-:S00]  /*0560*/  NOP ;  /* 0x0000000000007918 */ /* 0x000fc00000000000 */
        /* <DEDUP_REMOVED lines=9> */
.L_x_6:


//--------------------- .nv.global.init           --------------------------
	.section	.nv.global.init,"aw",@progbits
.nv.global.init:
	.type		$str,@object
	.size		$str,(.L_0 - $str)
$str:
        /*0000*/ 	.byte	0x0a, 0x20, 0x73, 0x74, 0x61, 0x72, 0x74, 0x3a, 0x25, 0x6c, 0x69, 0x20, 0x20, 0x20, 0x20, 0x65
        /*0010*/ 	.byte	0x6e, 0x64, 0x3a, 0x25, 0x6c, 0x69, 0x20, 0x20, 0x20, 0x43, 0x68, 0x75, 0x6e, 0x6b, 0x73, 0x69
        /*0020*/ 	.byte	0x7a, 0x65, 0x3a, 0x20, 0x25, 0x6c, 0x69, 0x20, 0x20, 0x20, 0x53, 0x5f, 0x61, 0x72, 0x79, 0x3a
        /*0030*/ 	.byte	0x20, 0x25, 0x69, 0x20, 0x45, 0x5f, 0x61, 0x72, 0x79, 0x3a, 0x25, 0x69, 0x0a, 0x00
.L_0:


//--------------------- .nv.shared.reserved.0     --------------------------
	.section	.nv.shared.reserved.0,"aw",@nobits
	.weak		__nv_reservedSMEM_offset_0_alias
	.size		__nv_reservedSMEM_offset_0_alias, 0, 64
	.other		__nv_reservedSMEM_offset_0_alias,@"STO_CUDA_RESERVED_SHARED STV_DEFAULT"
__nv_reservedSMEM_offset_0_alias:
	.zero		0
	.zero		64


//--------------------- .nv.constant0._Z11SortChunkGIPil --------------------------
	.section	.nv.constant0._Z11SortChunkGIPil,"a",@progbits
	.sectionflags	@""
	.align	4
.nv.constant0._Z11SortChunkGIPil:
	.zero		912


//--------------------- SYMBOLS --------------------------

	.type		.nv.reservedSmem.offset0,@object
	.size		.nv.reservedSmem.offset0,0x4
	.type		vprintf,@function
